//
// Generated by NVIDIA NVVM Compiler
//
// Compiler Build ID: CL-36424714
// Cuda compilation tools, release 13.0, V13.0.88
// Based on NVVM 20.0.0
//

.version 9.0
.target sm_100
.address_size 64

	// .globl	_Z6conv2dPfS_S_

.visible .entry _Z6conv2dPfS_S_(
	.param .u64 .ptr .align 1 _Z6conv2dPfS_S__param_0,
	.param .u64 .ptr .align 1 _Z6conv2dPfS_S__param_1,
	.param .u64 .ptr .align 1 _Z6conv2dPfS_S__param_2
)
{
	.reg .pred 	%p<4>;
	.reg .b32 	%r<13>;
	.reg .b32 	%f<28>;
	.reg .b64 	%rd<11>;

	ld.param.u64 	%rd1, [_Z6conv2dPfS_S__param_0];
	ld.param.u64 	%rd2, [_Z6conv2dPfS_S__param_1];
	ld.param.u64 	%rd3, [_Z6conv2dPfS_S__param_2];
	mov.u32 	%r3, %ctaid.y;
	mov.u32 	%r4, %ntid.y;
	mov.u32 	%r5, %tid.y;
	mad.lo.s32 	%r1, %r3, %r4, %r5;
	mov.u32 	%r6, %ctaid.x;
	mov.u32 	%r7, %ntid.x;
	mov.u32 	%r8, %tid.x;
	mad.lo.s32 	%r2, %r6, %r7, %r8;
	setp.gt.u32 	%p1, %r1, 29;
	setp.gt.s32 	%p2, %r2, 29;
	or.pred  	%p3, %p1, %p2;
	@%p3 bra 	$L__BB0_2;
	cvta.to.global.u64 	%rd4, %rd3;
	cvta.to.global.u64 	%rd5, %rd1;
	cvta.to.global.u64 	%rd6, %rd2;
	shl.b32 	%r9, %r1, 5;
	add.s32 	%r10, %r2, %r9;
	mul.wide.s32 	%rd7, %r10, 4;
	add.s64 	%rd8, %rd5, %rd7;
	ld.global.f32 	%f1, [%rd8];
	ld.global.f32 	%f2, [%rd6];
	fma.rn.f32 	%f3, %f1, %f2, 0f00000000;
	ld.global.f32 	%f4, [%rd8+4];
	ld.global.f32 	%f5, [%rd6+4];
	fma.rn.f32 	%f6, %f4, %f5, %f3;
	ld.global.f32 	%f7, [%rd8+8];
	ld.global.f32 	%f8, [%rd6+8];
	fma.rn.f32 	%f9, %f7, %f8, %f6;
	ld.global.f32 	%f10, [%rd8+128];
	ld.global.f32 	%f11, [%rd6+12];
	fma.rn.f32 	%f12, %f10, %f11, %f9;
	ld.global.f32 	%f13, [%rd8+132];
	ld.global.f32 	%f14, [%rd6+16];
	fma.rn.f32 	%f15, %f13, %f14, %f12;
	ld.global.f32 	%f16, [%rd8+136];
	ld.global.f32 	%f17, [%rd6+20];
	fma.rn.f32 	%f18, %f16, %f17, %f15;
	ld.global.f32 	%f19, [%rd8+256];
	ld.global.f32 	%f20, [%rd6+24];
	fma.rn.f32 	%f21, %f19, %f20, %f18;
	ld.global.f32 	%f22, [%rd8+260];
	ld.global.f32 	%f23, [%rd6+28];
	fma.rn.f32 	%f24, %f22, %f23, %f21;
	ld.global.f32 	%f25, [%rd8+264];
	ld.global.f32 	%f26, [%rd6+32];
	fma.rn.f32 	%f27, %f25, %f26, %f24;
	shl.b32 	%r11, %r1, 1;
	sub.s32 	%r12, %r10, %r11;
	mul.wide.s32 	%rd9, %r12, 4;
	add.s64 	%rd10, %rd4, %rd9;
	st.global.f32 	[%rd10], %f27;
$L__BB0_2:
	ret;

}


// ===== COMPILED SASS (sm_100) =====

	.target	sm_100

	.elftype	@"ET_EXEC"


//--------------------- .note.nv.tkinfo           --------------------------
	.section	.note.nv.tkinfo,"",@"SHT_NOTE"
	.sectionflags	@"SHF_NOTE_NV_TKINFO"
	.tkinfo
        /*0018*/ 	.word	0x00000002
        /*0030*/ 	.string	""
        /*0030*/ 	.string	"ptxas"
        /*0030*/ 	.string	"Cuda compilation tools, release 13.0, V13.0.88"
        /*0030*/ 	.string	"Build cuda_13.0.r13.0/compiler.36424714_0"
        /*0030*/ 	.string	"-arch sm_100 -m 64 "



//--------------------- .note.nv.cuinfo           --------------------------
	.section	.note.nv.cuinfo,"",@"SHT_NOTE"
	.sectionflags	@"SHF_NOTE_NV_CUINFO"
        /*0018*/ 	.short	0x0002
        /*001a*/ 	.short	0x0064
        /*001c*/ 	.short	0x0082
	.zero		2


//--------------------- .nv.info                  --------------------------
	.section	.nv.info,"",@"SHT_CUDA_INFO"
	.align	4


	//----- nvinfo : EIATTR_REGCOUNT
	.align		4
        /*0000*/ 	.byte	0x04, 0x2f
        /*0002*/ 	.short	(.L_1 - .L_0)
	.align		4
.L_0:
        /*0004*/ 	.word	index@(_Z6conv2dPfS_S_)
        /*0008*/ 	.word	0x0000001c


	//----- nvinfo : EIATTR_FRAME_SIZE
	.align		4
.L_1:
        /*000c*/ 	.byte	0x04, 0x11
        /*000e*/ 	.short	(.L_3 - .L_2)
	.align		4
.L_2:
        /*0010*/ 	.word	index@(_Z6conv2dPfS_S_)
        /*0014*/ 	.word	0x00000000


	//----- nvinfo : EIATTR_MIN_STACK_SIZE
	.align		4
.L_3:
        /*0018*/ 	.byte	0x04, 0x12
        /*001a*/ 	.short	(.L_5 - .L_4)
	.align		4
.L_4:
        /*001c*/ 	.word	index@(_Z6conv2dPfS_S_)
        /*0020*/ 	.word	0x00000000
.L_5:


//--------------------- .nv.compat                --------------------------
	.section	.nv.compat,"",@"SHT_CUDA_COMPAT_INFO"
	.align	4
        /*0000*/ 	.byte	0x02, 0x09, 0x00, 0x00, 0x02, 0x02, 0x01, 0x00, 0x02, 0x05, 0x05, 0x00, 0x03, 0x07, 0x01, 0x01
        /*0010*/ 	.byte	0x02, 0x03, 0x00, 0x00, 0x02, 0x06, 0x01, 0x00, 0x04, 0x0b, 0x08, 0x00, 0x09, 0x00, 0x00, 0x00
        /*0020*/ 	.byte	0x00, 0x00, 0x00, 0x00


//--------------------- .nv.info._Z6conv2dPfS_S_  --------------------------
	.section	.nv.info._Z6conv2dPfS_S_,"",@"SHT_CUDA_INFO"
	.sectionflags	@""
	.align	4


	//----- nvinfo : EIATTR_CUDA_API_VERSION
	.align		4
        /*0000*/ 	.byte	0x04, 0x37
        /*0002*/ 	.short	(.L_7 - .L_6)
.L_6:
        /*0004*/ 	.word	0x00000082


	//----- nvinfo : EIATTR_KPARAM_INFO
	.align		4
.L_7:
        /*0008*/ 	.byte	0x04, 0x17
        /*000a*/ 	.short	(.L_9 - .L_8)
.L_8:
        /*000c*/ 	.word	0x00000000
        /*0010*/ 	.short	0x0002
        /*0012*/ 	.short	0x0010
        /*0014*/ 	.byte	0x00, 0xf5, 0x21, 0x00


	//----- nvinfo : EIATTR_KPARAM_INFO
	.align		4
.L_9:
        /*0018*/ 	.byte	0x04, 0x17
        /*001a*/ 	.short	(.L_11 - .L_10)
.L_10:
        /*001c*/ 	.word	0x00000000
        /*0020*/ 	.short	0x0001
        /*0022*/ 	.short	0x0008
        /*0024*/ 	.byte	0x00, 0xf5, 0x21, 0x00


	//----- nvinfo : EIATTR_KPARAM_INFO
	.align		4
.L_11:
        /*0028*/ 	.byte	0x04, 0x17
        /*002a*/ 	.short	(.L_13 - .L_12)
.L_12:
        /*002c*/ 	.word	0x00000000
        /*0030*/ 	.short	0x0000
        /*0032*/ 	.short	0x0000
        /*0034*/ 	.byte	0x00, 0xf5, 0x21, 0x00


	//----- nvinfo : EIATTR_SPARSE_MMA_MASK
	.align		4
.L_13:
        /*0038*/ 	.byte	0x03, 0x50
        /*003a*/ 	.short	0x0000


	//----- nvinfo : EIATTR_MAXREG_COUNT
	.align		4
        /*003c*/ 	.byte	0x03, 0x1b
        /*003e*/ 	.short	0x00ff


	//----- nvinfo : EIATTR_MERCURY_ISA_VERSION
	.align		4
        /*0040*/ 	.byte	0x03, 0x5f
        /*0042*/ 	.short	0x0101


	//----- nvinfo : EIATTR_VRC_CTA_INIT_COUNT
	.align		4
        /*0044*/ 	.byte	0x02, 0x4a
	.zero		1
	.zero		1


	//----- nvinfo : EIATTR_EXIT_INSTR_OFFSETS
	.align		4
        /*0048*/ 	.byte	0x04, 0x1c
        /*004a*/ 	.short	(.L_15 - .L_14)


	//   ....[0]....
.L_14:
        /*004c*/ 	.word	0x000000b0


	//   ....[1]....
        /*0050*/ 	.word	0x00000300


	//----- nvinfo : EIATTR_CBANK_PARAM_SIZE
	.align		4
.L_15:
        /*0054*/ 	.byte	0x03, 0x19
        /*0056*/ 	.short	0x0018


	//----- nvinfo : EIATTR_PARAM_CBANK
	.align		4
        /*0058*/ 	.byte	0x04, 0x0a
        /*005a*/ 	.short	(.L_17 - .L_16)
	.align		4
.L_16:
        /*005c*/ 	.word	index@(.nv.constant0._Z6conv2dPfS_S_)
        /*0060*/ 	.short	0x0380
        /*0062*/ 	.short	0x0018


	//----- nvinfo : EIATTR_SW_WAR
	.align		4
.L_17:
        /*0064*/ 	.byte	0x04, 0x36
        /*0066*/ 	.short	(.L_19 - .L_18)
.L_18:
        /*0068*/ 	.word	0x00000008
.L_19:


//--------------------- .nv.callgraph             --------------------------
	.section	.nv.callgraph,"",@"SHT_CUDA_CALLGRAPH"
	.align	4
	.sectionentsize	8
	.align		4
        /*0000*/ 	.word	0x00000000
	.align		4
        /*0004*/ 	.word	0xffffffff
	.align		4
        /*0008*/ 	.word	0x00000000
	.align		4
        /*000c*/ 	.word	0xfffffffe
	.align		4
        /*0010*/ 	.word	0x00000000
	.align		4
        /*0014*/ 	.word	0xfffffffd
	.align		4
        /*0018*/ 	.word	0x00000000
	.align		4
        /*001c*/ 	.word	0xfffffffc


//--------------------- .text._Z6conv2dPfS_S_     --------------------------
	.section	.text._Z6conv2dPfS_S_,"ax",@progbits
	.align	128
        .global         _Z6conv2dPfS_S_
        .type           _Z6conv2dPfS_S_,@function
        .size           _Z6conv2dPfS_S_,(.L_x_1 - _Z6conv2dPfS_S_)
        .other          _Z6conv2dPfS_S_,@"STO_CUDA_ENTRY STV_DEFAULT"
_Z6conv2dPfS_S_:
.text._Z6conv2dPfS_S_:
[----:B------:R-:W-:Y:S01]  /*0000*/  LDC R1, c[0x0][0x37c] ;  /* 0x0000df00ff017b82 */ /* 0x000fe20000000800 */
[----:B------:R-:W0:Y:S07]  /*0010*/  S2R R0, SR_TID.X ;  /* 0x0000000000007919 */ /* 0x000e2e0000002100 */
[----:B------:R-:W1:Y:S01]  /*0020*/  LDC R8, c[0x0][0x364] ;  /* 0x0000d900ff087b82 */ /* 0x000e620000000800 */
[----:B------:R-:W1:Y:S07]  /*0030*/  S2R R3, SR_TID.Y ;  /* 0x0000000000037919 */ /* 0x000e6e0000002200 */
[----:B------:R-:W0:Y:S08]  /*0040*/  S2UR UR5, SR_CTAID.X ;  /* 0x00000000000579c3 */ /* 0x000e300000002500 */
[----:B------:R-:W0:Y:S08]  /*0050*/  LDC R9, c[0x0][0x360] ;  /* 0x0000d800ff097b82 */ /* 0x000e300000000800 */
[----:B------:R-:W1:Y:S01]  /*0060*/  S2UR UR4, SR_CTAID.Y ;  /* 0x00000000000479c3 */ /* 0x000e620000002600 */
[----:B0-----:R-:W-:-:S05]  /*0070*/  IMAD R9, R9, UR5, R0 ;  /* 0x0000000509097c24 */ /* 0x001fca000f8e0200 */
[----:B------:R-:W-:Y:S01]  /*0080*/  ISETP.GT.AND P0, PT, R9, 0x1d, PT ;  /* 0x0000001d0900780c */ /* 0x000fe20003f04270 */
[----:B-1----:R-:W-:-:S05]  /*0090*/  IMAD R8, R8, UR4, R3 ;  /* 0x0000000408087c24 */ /* 0x002fca000f8e0203 */
[----:B------:R-:W-:-:S13]  /*00a0*/  ISETP.GT.U32.OR P0, PT, R8, 0x1d, P0 ;  /* 0x0000001d0800780c */ /* 0x000fda0000704470 */
[----:B------:R-:W-:Y:S05]  /*00b0*/  @P0 EXIT ;  /* 0x000000000000094d */ /* 0x000fea0003800000 */
[----:B------:R-:W0:Y:S01]  /*00c0*/  LDC.64 R4, c[0x0][0x380] ;  /* 0x0000e000ff047b82 */ /* 0x000e220000000a00 */
[----:B------:R-:W1:Y:S01]  /*00d0*/  LDCU.64 UR4, c[0x0][0x358] ;  /* 0x00006b00ff0477ac */ /* 0x000e620008000a00 */
[----:B------:R-:W-:-:S06]  /*00e0*/  LEA R9, R8, R9, 0x5 ;  /* 0x0000000908097211 */ /* 0x000fcc00078e28ff */
[----:B------:R-:W2:Y:S01]  /*00f0*/  LDC.64 R2, c[0x0][0x388] ;  /* 0x0000e200ff027b82 */ /* 0x000ea20000000a00 */
[----:B0-----:R-:W-:-:S05]  /*0100*/  IMAD.WIDE R4, R9, 0x4, R4 ;  /* 0x0000000409047825 */ /* 0x001fca00078e0204 */
[----:B-1----:R-:W3:Y:S04]  /*0110*/  LDG.E R0, desc[UR4][R4.64] ;  /* 0x0000000404007981 */ /* 0x002ee8000c1e1900 */
[----:B--2---:R-:W3:Y:S04]  /*0120*/  LDG.E R7, desc[UR4][R2.64] ;  /* 0x0000000402077981 */ /* 0x004ee8000c1e1900 */
[----:B------:R-:W2:Y:S04]  /*0130*/  LDG.E R6, desc[UR4][R2.64+0x4] ;  /* 0x0000040402067981 */ /* 0x000ea8000c1e1900 */
[----:B------:R-:W2:Y:S04]  /*0140*/  LDG.E R21, desc[UR4][R4.64+0x4] ;  /* 0x0000040404157981 */ /* 0x000ea8000c1e1900 */
[----:B------:R-:W4:Y:S04]  /*0150*/  LDG.E R20, desc[UR4][R2.64+0x8] ;  /* 0x0000080402147981 */ /* 0x000f28000c1e1900 */
[----:B------:R-:W4:Y:S04]  /*0160*/  LDG.E R23, desc[UR4][R4.64+0x8] ;  /* 0x0000080404177981 */ /* 0x000f28000c1e1900 */
[----:B------:R-:W5:Y:S04]  /*0170*/  LDG.E R22, desc[UR4][R2.64+0xc] ;  /* 0x00000c0402167981 */ /* 0x000f68000c1e1900 */
        /* <DEDUP_REMOVED lines=10> */
[----:B------:R-:W5:Y:S01]  /*0220*/  LDG.E R19, desc[UR4][R2.64+0x20] ;  /* 0x0000200402137981 */ /* 0x000f62000c1e1900 */
[----:B------:R-:W-:-:S02]  /*0230*/  IMAD R9, R8, -0x2, R9 ;  /* 0xfffffffe08097824 */ /* 0x000fc400078e0209 */
[----:B---3--:R-:W-:-:S04]  /*0240*/  FFMA R0, R0, R7, RZ ;  /* 0x0000000700007223 */ /* 0x008fc800000000ff */
[----:B--2---:R-:W-:Y:S02]  /*0250*/  FFMA R0, R21, R6, R0 ;  /* 0x0000000615007223 */ /* 0x004fe40000000000 */
[----:B------:R-:W0:Y:S02]  /*0260*/  LDC.64 R6, c[0x0][0x390] ;  /* 0x0000e400ff067b82 */ /* 0x000e240000000a00 */
[----:B----4-:R-:W-:-:S04]  /*0270*/  FFMA R0, R23, R20, R0 ;  /* 0x0000001417007223 */ /* 0x010fc80000000000 */
[----:B-----5:R-:W-:-:S04]  /*0280*/  FFMA R0, R25, R22, R0 ;  /* 0x0000001619007223 */ /* 0x020fc80000000000 */
[----:B------:R-:W-:-:S04]  /*0290*/  FFMA R0, R17, R18, R0 ;  /* 0x0000001211007223 */ /* 0x000fc80000000000 */
[----:B------:R-:W-:-:S04]  /*02a0*/  FFMA R0, R15, R16, R0 ;  /* 0x000000100f007223 */ /* 0x000fc80000000000 */
[----:B------:R-:W-:Y:S01]  /*02b0*/  FFMA R0, R13, R14, R0 ;  /* 0x0000000e0d007223 */ /* 0x000fe20000000000 */
[----:B0-----:R-:W-:-:S04]  /*02c0*/  IMAD.WIDE R6, R9, 0x4, R6 ;  /* 0x0000000409067825 */ /* 0x001fc800078e0206 */
[----:B------:R-:W-:-:S04]  /*02d0*/  FFMA R11, R11, R12, R0 ;  /* 0x0000000c0b0b7223 */ /* 0x000fc80000000000 */
[----:B------:R-:W-:-:S05]  /*02e0*/  FFMA R11, R10, R19, R11 ;  /* 0x000000130a0b7223 */ /* 0x000fca000000000b */
[----:B------:R-:W-:Y:S01]  /*02f0*/  STG.E desc[UR4][R6.64], R11 ;  /* 0x0000000b06007986 */ /* 0x000fe2000c101904 */
[----:B------:R-:W-:Y:S05]  /*0300*/  EXIT ;  /* 0x000000000000794d */ /* 0x000fea0003800000 */
.L_x_0:
[----:B------:R-:W-:-:S00]  /*0310*/  BRA `(.L_x_0) ;  /* 0xfffffffc00fc7947 */ /* 0x000fc0000383ffff */
[----:B------:R-:W-:-:S00]  /*0320*/  NOP ;  /* 0x0000000000007918 */ /* 0x000fc00000000000 */
        /* <DEDUP_REMOVED lines=13> */
.L_x_1:


//--------------------- .nv.shared.reserved.0     --------------------------
	.section	.nv.shared.reserved.0,"aw",@nobits
	.weak		__nv_reservedSMEM_offset_0_alias
	.size		__nv_reservedSMEM_offset_0_alias, 0, 64
	.other		__nv_reservedSMEM_offset_0_alias,@"STO_CUDA_RESERVED_SHARED STV_DEFAULT"
__nv_reservedSMEM_offset_0_alias:
	.zero		0
	.zero		64


//--------------------- .nv.constant0._Z6conv2dPfS_S_ --------------------------
	.section	.nv.constant0._Z6conv2dPfS_S_,"a",@progbits
	.sectionflags	@""
	.align	4
.nv.constant0._Z6conv2dPfS_S_:
	.zero		920


//--------------------- SYMBOLS --------------------------

	.type		.nv.reservedSmem.offset0,@object
	.size		.nv.reservedSmem.offset0,0x4
